//
// Generated by NVIDIA NVVM Compiler
//
// Compiler Build ID: CL-36424714
// Cuda compilation tools, release 13.0, V13.0.88
// Based on NVVM 20.0.0
//

.version 9.0
.target sm_100
.address_size 64

	// .globl	_Z7get_sumPKiPKmPi

.visible .entry _Z7get_sumPKiPKmPi(
	.param .u64 .ptr .align 1 _Z7get_sumPKiPKmPi_param_0,
	.param .u64 .ptr .align 1 _Z7get_sumPKiPKmPi_param_1,
	.param .u64 .ptr .align 1 _Z7get_sumPKiPKmPi_param_2
)
{
	.reg .pred 	%p<12>;
	.reg .b32 	%r<92>;
	.reg .b64 	%rd<57>;

	ld.param.u64 	%rd32, [_Z7get_sumPKiPKmPi_param_0];
	ld.param.u64 	%rd33, [_Z7get_sumPKiPKmPi_param_1];
	ld.param.u64 	%rd31, [_Z7get_sumPKiPKmPi_param_2];
	cvta.to.global.u64 	%rd1, %rd32;
	cvta.to.global.u64 	%rd34, %rd33;
	ld.global.u64 	%rd2, [%rd34];
	mov.u32 	%r14, %ntid.x;
	cvt.u64.u32 	%rd3, %r14;
	and.b64  	%rd35, %rd2, -4294967296;
	setp.ne.s64 	%p1, %rd35, 0;
	@%p1 bra 	$L__BB0_2;
	cvt.u32.u64 	%r15, %rd3;
	cvt.u32.u64 	%r16, %rd2;
	div.u32 	%r17, %r16, %r15;
	cvt.u64.u32 	%rd48, %r17;
	bra.uni 	$L__BB0_3;
$L__BB0_2:
	div.u64 	%rd48, %rd2, %rd3;
$L__BB0_3:
	cvt.u32.u64 	%r19, %rd3;
	mov.u32 	%r20, %tid.x;
	cvt.u64.u32 	%rd36, %r20;
	mul.lo.s64 	%rd52, %rd48, %rd36;
	add.s32 	%r21, %r19, -1;
	setp.eq.s32 	%p2, %r20, %r21;
	add.s32 	%r22, %r20, 1;
	cvt.u64.u32 	%rd37, %r22;
	mul.lo.s64 	%rd38, %rd48, %rd37;
	selp.b64 	%rd8, %rd2, %rd38, %p2;
	setp.ge.u64 	%p3, %rd52, %rd8;
	mov.b32 	%r91, 0;
	@%p3 bra 	$L__BB0_16;
	sub.s64 	%rd9, %rd8, %rd52;
	and.b64  	%rd10, %rd9, 15;
	sub.s64 	%rd39, %rd52, %rd8;
	setp.gt.u64 	%p4, %rd39, -16;
	mov.b32 	%r91, 0;
	@%p4 bra 	$L__BB0_7;
	and.b64  	%rd50, %rd9, -16;
	shl.b64 	%rd40, %rd52, 2;
	add.s64 	%rd41, %rd40, %rd1;
	add.s64 	%rd49, %rd41, 32;
	mov.b32 	%r91, 0;
$L__BB0_6:
	.pragma "nounroll";
	ld.global.u32 	%r26, [%rd49+-32];
	add.s32 	%r27, %r26, %r91;
	ld.global.u32 	%r28, [%rd49+-28];
	add.s32 	%r29, %r28, %r27;
	ld.global.u32 	%r30, [%rd49+-24];
	add.s32 	%r31, %r30, %r29;
	ld.global.u32 	%r32, [%rd49+-20];
	add.s32 	%r33, %r32, %r31;
	ld.global.u32 	%r34, [%rd49+-16];
	add.s32 	%r35, %r34, %r33;
	ld.global.u32 	%r36, [%rd49+-12];
	add.s32 	%r37, %r36, %r35;
	ld.global.u32 	%r38, [%rd49+-8];
	add.s32 	%r39, %r38, %r37;
	ld.global.u32 	%r40, [%rd49+-4];
	add.s32 	%r41, %r40, %r39;
	ld.global.u32 	%r42, [%rd49];
	add.s32 	%r43, %r42, %r41;
	ld.global.u32 	%r44, [%rd49+4];
	add.s32 	%r45, %r44, %r43;
	ld.global.u32 	%r46, [%rd49+8];
	add.s32 	%r47, %r46, %r45;
	ld.global.u32 	%r48, [%rd49+12];
	add.s32 	%r49, %r48, %r47;
	ld.global.u32 	%r50, [%rd49+16];
	add.s32 	%r51, %r50, %r49;
	ld.global.u32 	%r52, [%rd49+20];
	add.s32 	%r53, %r52, %r51;
	ld.global.u32 	%r54, [%rd49+24];
	add.s32 	%r55, %r54, %r53;
	ld.global.u32 	%r56, [%rd49+28];
	add.s32 	%r91, %r56, %r55;
	add.s64 	%rd52, %rd52, 16;
	add.s64 	%rd50, %rd50, -16;
	add.s64 	%rd49, %rd49, 64;
	setp.ne.s64 	%p5, %rd50, 0;
	@%p5 bra 	$L__BB0_6;
$L__BB0_7:
	setp.eq.s64 	%p6, %rd10, 0;
	@%p6 bra 	$L__BB0_16;
	and.b64  	%rd20, %rd9, 7;
	setp.lt.u64 	%p7, %rd10, 8;
	@%p7 bra 	$L__BB0_10;
	shl.b64 	%rd42, %rd52, 2;
	add.s64 	%rd43, %rd1, %rd42;
	ld.global.u32 	%r58, [%rd43];
	add.s32 	%r59, %r58, %r91;
	ld.global.u32 	%r60, [%rd43+4];
	add.s32 	%r61, %r60, %r59;
	ld.global.u32 	%r62, [%rd43+8];
	add.s32 	%r63, %r62, %r61;
	ld.global.u32 	%r64, [%rd43+12];
	add.s32 	%r65, %r64, %r63;
	ld.global.u32 	%r66, [%rd43+16];
	add.s32 	%r67, %r66, %r65;
	ld.global.u32 	%r68, [%rd43+20];
	add.s32 	%r69, %r68, %r67;
	ld.global.u32 	%r70, [%rd43+24];
	add.s32 	%r71, %r70, %r69;
	ld.global.u32 	%r72, [%rd43+28];
	add.s32 	%r91, %r72, %r71;
	add.s64 	%rd52, %rd52, 8;
$L__BB0_10:
	setp.eq.s64 	%p8, %rd20, 0;
	@%p8 bra 	$L__BB0_16;
	and.b64  	%rd55, %rd9, 3;
	setp.lt.u64 	%p9, %rd20, 4;
	@%p9 bra 	$L__BB0_13;
	shl.b64 	%rd44, %rd52, 2;
	add.s64 	%rd45, %rd1, %rd44;
	ld.global.u32 	%r74, [%rd45];
	add.s32 	%r75, %r74, %r91;
	ld.global.u32 	%r76, [%rd45+4];
	add.s32 	%r77, %r76, %r75;
	ld.global.u32 	%r78, [%rd45+8];
	add.s32 	%r79, %r78, %r77;
	ld.global.u32 	%r80, [%rd45+12];
	add.s32 	%r91, %r80, %r79;
	add.s64 	%rd52, %rd52, 4;
$L__BB0_13:
	setp.eq.s64 	%p10, %rd55, 0;
	@%p10 bra 	$L__BB0_16;
	shl.b64 	%rd46, %rd52, 2;
	add.s64 	%rd56, %rd1, %rd46;
$L__BB0_15:
	.pragma "nounroll";
	ld.global.u32 	%r81, [%rd56];
	add.s32 	%r91, %r81, %r91;
	add.s64 	%rd56, %rd56, 4;
	add.s64 	%rd55, %rd55, -1;
	setp.ne.s64 	%p11, %rd55, 0;
	@%p11 bra 	$L__BB0_15;
$L__BB0_16:
	cvta.to.global.u64 	%rd47, %rd31;
	atom.global.add.u32 	%r82, [%rd47], %r91;
	ret;

}


// ===== COMPILED SASS (sm_100) =====

	.target	sm_100

	.elftype	@"ET_EXEC"


//--------------------- .note.nv.tkinfo           --------------------------
	.section	.note.nv.tkinfo,"",@"SHT_NOTE"
	.sectionflags	@"SHF_NOTE_NV_TKINFO"
	.tkinfo
        /*0018*/ 	.word	0x00000002
        /*0030*/ 	.string	""
        /*0030*/ 	.string	"ptxas"
        /*0030*/ 	.string	"Cuda compilation tools, release 13.0, V13.0.88"
        /*0030*/ 	.string	"Build cuda_13.0.r13.0/compiler.36424714_0"
        /*0030*/ 	.string	"-arch sm_100 -m 64 "



//--------------------- .note.nv.cuinfo           --------------------------
	.section	.note.nv.cuinfo,"",@"SHT_NOTE"
	.sectionflags	@"SHF_NOTE_NV_CUINFO"
        /*0018*/ 	.short	0x0002
        /*001a*/ 	.short	0x0064
        /*001c*/ 	.short	0x0082
	.zero		2


//--------------------- .nv.info                  --------------------------
	.section	.nv.info,"",@"SHT_CUDA_INFO"
	.align	4


	//----- nvinfo : EIATTR_REGCOUNT
	.align		4
        /*0000*/ 	.byte	0x04, 0x2f
        /*0002*/ 	.short	(.L_1 - .L_0)
	.align		4
.L_0:
        /*0004*/ 	.word	index@(_Z7get_sumPKiPKmPi)
        /*0008*/ 	.word	0x0000001c


	//----- nvinfo : EIATTR_FRAME_SIZE
	.align		4
.L_1:
        /*000c*/ 	.byte	0x04, 0x11
        /*000e*/ 	.short	(.L_3 - .L_2)
	.align		4
.L_2:
        /*0010*/ 	.word	index@($__internal_0_$__cuda_sm20_div_u64)
        /*0014*/ 	.word	0x00000000


	//----- nvinfo : EIATTR_FRAME_SIZE
	.align		4
.L_3:
        /*0018*/ 	.byte	0x04, 0x11
        /*001a*/ 	.short	(.L_5 - .L_4)
	.align		4
.L_4:
        /*001c*/ 	.word	index@(_Z7get_sumPKiPKmPi)
        /*0020*/ 	.word	0x00000000


	//----- nvinfo : EIATTR_MIN_STACK_SIZE
	.align		4
.L_5:
        /*0024*/ 	.byte	0x04, 0x12
        /*0026*/ 	.short	(.L_7 - .L_6)
	.align		4
.L_6:
        /*0028*/ 	.word	index@(_Z7get_sumPKiPKmPi)
        /*002c*/ 	.word	0x00000000
.L_7:


//--------------------- .nv.compat                --------------------------
	.section	.nv.compat,"",@"SHT_CUDA_COMPAT_INFO"
	.align	4
        /*0000*/ 	.byte	0x02, 0x09, 0x00, 0x00, 0x02, 0x02, 0x01, 0x00, 0x02, 0x05, 0x05, 0x00, 0x03, 0x07, 0x01, 0x01
        /*0010*/ 	.byte	0x02, 0x03, 0x00, 0x00, 0x02, 0x06, 0x01, 0x00, 0x04, 0x0b, 0x08, 0x00, 0x09, 0x00, 0x00, 0x00
        /*0020*/ 	.byte	0x00, 0x00, 0x00, 0x00


//--------------------- .nv.info._Z7get_sumPKiPKmPi --------------------------
	.section	.nv.info._Z7get_sumPKiPKmPi,"",@"SHT_CUDA_INFO"
	.sectionflags	@""
	.align	4


	//----- nvinfo : EIATTR_CUDA_API_VERSION
	.align		4
        /*0000*/ 	.byte	0x04, 0x37
        /*0002*/ 	.short	(.L_9 - .L_8)
.L_8:
        /*0004*/ 	.word	0x00000082


	//----- nvinfo : EIATTR_KPARAM_INFO
	.align		4
.L_9:
        /*0008*/ 	.byte	0x04, 0x17
        /*000a*/ 	.short	(.L_11 - .L_10)
.L_10:
        /*000c*/ 	.word	0x00000000
        /*0010*/ 	.short	0x0002
        /*0012*/ 	.short	0x0010
        /*0014*/ 	.byte	0x00, 0xf5, 0x21, 0x00


	//----- nvinfo : EIATTR_KPARAM_INFO
	.align		4
.L_11:
        /*0018*/ 	.byte	0x04, 0x17
        /*001a*/ 	.short	(.L_13 - .L_12)
.L_12:
        /*001c*/ 	.word	0x00000000
        /*0020*/ 	.short	0x0001
        /*0022*/ 	.short	0x0008
        /*0024*/ 	.byte	0x00, 0xf5, 0x21, 0x00


	//----- nvinfo : EIATTR_KPARAM_INFO
	.align		4
.L_13:
        /*0028*/ 	.byte	0x04, 0x17
        /*002a*/ 	.short	(.L_15 - .L_14)
.L_14:
        /*002c*/ 	.word	0x00000000
        /*0030*/ 	.short	0x0000
        /*0032*/ 	.short	0x0000
        /*0034*/ 	.byte	0x00, 0xf5, 0x21, 0x00


	//----- nvinfo : EIATTR_SPARSE_MMA_MASK
	.align		4
.L_15:
        /*0038*/ 	.byte	0x03, 0x50
        /*003a*/ 	.short	0x0000


	//----- nvinfo : EIATTR_MAXREG_COUNT
	.align		4
        /*003c*/ 	.byte	0x03, 0x1b
        /*003e*/ 	.short	0x00ff


	//----- nvinfo : EIATTR_MERCURY_ISA_VERSION
	.align		4
        /*0040*/ 	.byte	0x03, 0x5f
        /*0042*/ 	.short	0x0101


	//----- nvinfo : EIATTR_INT_WARP_WIDE_INSTR_OFFSETS
	.align		4
        /*0044*/ 	.byte	0x04, 0x31
        /*0046*/ 	.short	(.L_17 - .L_16)


	//   ....[0]....
.L_16:
        /*0048*/ 	.word	0x00000a30


	//   ....[1]....
        /*004c*/ 	.word	0x00000a50


	//----- nvinfo : EIATTR_VRC_CTA_INIT_COUNT
	.align		4
.L_17:
        /*0050*/ 	.byte	0x02, 0x4a
	.zero		1
	.zero		1


	//----- nvinfo : EIATTR_EXIT_INSTR_OFFSETS
	.align		4
        /*0054*/ 	.byte	0x04, 0x1c
        /*0056*/ 	.short	(.L_19 - .L_18)


	//   ....[0]....
.L_18:
        /*0058*/ 	.word	0x00000aa0


	//----- nvinfo : EIATTR_CRS_STACK_SIZE
	.align		4
.L_19:
        /*005c*/ 	.byte	0x04, 0x1e
        /*005e*/ 	.short	(.L_21 - .L_20)
.L_20:
        /*0060*/ 	.word	0x00000000


	//----- nvinfo : EIATTR_CBANK_PARAM_SIZE
	.align		4
.L_21:
        /*0064*/ 	.byte	0x03, 0x19
        /*0066*/ 	.short	0x0018


	//----- nvinfo : EIATTR_PARAM_CBANK
	.align		4
        /*0068*/ 	.byte	0x04, 0x0a
        /*006a*/ 	.short	(.L_23 - .L_22)
	.align		4
.L_22:
        /*006c*/ 	.word	index@(.nv.constant0._Z7get_sumPKiPKmPi)
        /*0070*/ 	.short	0x0380
        /*0072*/ 	.short	0x0018


	//----- nvinfo : EIATTR_SW_WAR
	.align		4
.L_23:
        /*0074*/ 	.byte	0x04, 0x36
        /*0076*/ 	.short	(.L_25 - .L_24)
.L_24:
        /*0078*/ 	.word	0x00000008
.L_25:


//--------------------- .nv.callgraph             --------------------------
	.section	.nv.callgraph,"",@"SHT_CUDA_CALLGRAPH"
	.align	4
	.sectionentsize	8
	.align		4
        /*0000*/ 	.word	0x00000000
	.align		4
        /*0004*/ 	.word	0xffffffff
	.align		4
        /*0008*/ 	.word	0x00000000
	.align		4
        /*000c*/ 	.word	0xfffffffe
	.align		4
        /*0010*/ 	.word	0x00000000
	.align		4
        /*0014*/ 	.word	0xfffffffd
	.align		4
        /*0018*/ 	.word	0x00000000
	.align		4
        /*001c*/ 	.word	0xfffffffc


//--------------------- .text._Z7get_sumPKiPKmPi  --------------------------
	.section	.text._Z7get_sumPKiPKmPi,"ax",@progbits
	.align	128
        .global         _Z7get_sumPKiPKmPi
        .type           _Z7get_sumPKiPKmPi,@function
        .size           _Z7get_sumPKiPKmPi,(.L_x_11 - _Z7get_sumPKiPKmPi)
        .other          _Z7get_sumPKiPKmPi,@"STO_CUDA_ENTRY STV_DEFAULT"
_Z7get_sumPKiPKmPi:
.text._Z7get_sumPKiPKmPi:
[----:B------:R-:W-:Y:S08]  /*0000*/  LDC R1, c[0x0][0x37c] ;  /* 0x0000df00ff017b82 */ /* 0x000ff00000000800 */
[----:B------:R-:W0:Y:S01]  /*0010*/  LDC.64 R2, c[0x0][0x388] ;  /* 0x0000e200ff027b82 */ /* 0x000e220000000a00 */
[----:B------:R-:W0:Y:S02]  /*0020*/  LDCU.64 UR6, c[0x0][0x358] ;  /* 0x00006b00ff0677ac */ /* 0x000e240008000a00 */
[----:B0-----:R-:W2:Y:S01]  /*0030*/  LDG.E.64 R2, desc[UR6][R2.64] ;  /* 0x0000000602027981 */ /* 0x001ea2000c1e1b00 */
[----:B------:R-:W0:Y:S01]  /*0040*/  LDCU UR4, c[0x0][0x360] ;  /* 0x00006c00ff0477ac */ /* 0x000e220008000800 */
[----:B--2---:R-:W-:-:S13]  /*0050*/  ISETP.NE.U32.AND P0, PT, R3, RZ, PT ;  /* 0x000000ff0300720c */ /* 0x004fda0003f05070 */
[----:B0-----:R-:W-:Y:S05]  /*0060*/  @P0 BRA `(.L_x_0) ;  /* 0x0000000000500947 */ /* 0x001fea0003800000 */
[----:B------:R-:W0:Y:S01]  /*0070*/  I2F.U32.RP R0, UR4 ;  /* 0x0000000400007d06 */ /* 0x000e220008209000 */
[----:B------:R-:W-:-:S07]  /*0080*/  ISETP.NE.U32.AND P2, PT, RZ, UR4, PT ;  /* 0x00000004ff007c0c */ /* 0x000fce000bf45070 */
[----:B0-----:R-:W0:Y:S02]  /*0090*/  MUFU.RCP R0, R0 ;  /* 0x0000000000007308 */ /* 0x001e240000001000 */
[----:B0-----:R-:W-:-:S06]  /*00a0*/  VIADD R4, R0, 0xffffffe ;  /* 0x0ffffffe00047836 */ /* 0x001fcc0000000000 */
[----:B------:R0:W1:Y:S02]  /*00b0*/  F2I.FTZ.U32.TRUNC.NTZ R5, R4 ;  /* 0x0000000400057305 */ /* 0x000064000021f000 */
[----:B0-----:R-:W-:Y:S02]  /*00c0*/  IMAD.MOV.U32 R4, RZ, RZ, RZ ;  /* 0x000000ffff047224 */ /* 0x001fe400078e00ff */
[----:B-1----:R-:W-:-:S04]  /*00d0*/  IMAD.MOV R7, RZ, RZ, -R5 ;  /* 0x000000ffff077224 */ /* 0x002fc800078e0a05 */
[----:B------:R-:W-:-:S04]  /*00e0*/  IMAD R7, R7, UR4, RZ ;  /* 0x0000000407077c24 */ /* 0x000fc8000f8e02ff */
[----:B------:R-:W-:-:S06]  /*00f0*/  IMAD.HI.U32 R5, R5, R7, R4 ;  /* 0x0000000705057227 */ /* 0x000fcc00078e0004 */
[----:B------:R-:W-:-:S04]  /*0100*/  IMAD.HI.U32 R4, R5, R2, RZ ;  /* 0x0000000205047227 */ /* 0x000fc800078e00ff */
[----:B------:R-:W-:-:S04]  /*0110*/  IMAD.MOV R5, RZ, RZ, -R4 ;  /* 0x000000ffff057224 */ /* 0x000fc800078e0a04 */
[----:B------:R-:W-:-:S05]  /*0120*/  IMAD R5, R5, UR4, R2 ;  /* 0x0000000405057c24 */ /* 0x000fca000f8e0202 */
[----:B------:R-:W-:-:S13]  /*0130*/  ISETP.GE.U32.AND P0, PT, R5, UR4, PT ;  /* 0x0000000405007c0c */ /* 0x000fda000bf06070 */
[----:B------:R-:W-:Y:S02]  /*0140*/  @P0 VIADD R5, R5, -UR4 ;  /* 0x8000000405050c36 */ /* 0x000fe40008000000 */
[----:B------:R-:W-:-:S03]  /*0150*/  @P0 VIADD R4, R4, 0x1 ;  /* 0x0000000104040836 */ /* 0x000fc60000000000 */
[----:B------:R-:W-:Y:S01]  /*0160*/  ISETP.GE.U32.AND P1, PT, R5, UR4, PT ;  /* 0x0000000405007c0c */ /* 0x000fe2000bf26070 */
[----:B------:R-:W-:-:S12]  /*0170*/  IMAD.MOV.U32 R5, RZ, RZ, RZ ;  /* 0x000000ffff057224 */ /* 0x000fd800078e00ff */
[----:B------:R-:W-:Y:S01]  /*0180*/  @P1 VIADD R4, R4, 0x1 ;  /* 0x0000000104041836 */ /* 0x000fe20000000000 */
[----:B------:R-:W-:Y:S01]  /*0190*/  @!P2 LOP3.LUT R4, RZ, UR4, RZ, 0x33, !PT ;  /* 0x00000004ff04ac12 */ /* 0x000fe2000f8e33ff */
[----:B------:R-:W-:Y:S06]  /*01a0*/  BRA `(.L_x_1) ;  /* 0x0000000000107947 */ /* 0x000fec0003800000 */
.L_x_0:
[----:B------:R-:W-:-:S07]  /*01b0*/  MOV R0, 0x1d0 ;  /* 0x000001d000007802 */ /* 0x000fce0000000f00 */
[----:B------:R-:W-:Y:S05]  /*01c0*/  CALL.REL.NOINC `($__internal_0_$__cuda_sm20_div_u64) ;  /* 0x0000000800387944 */ /* 0x000fea0003c00000 */
[----:B------:R-:W-:Y:S02]  /*01d0*/  IMAD.MOV.U32 R4, RZ, RZ, R6 ;  /* 0x000000ffff047224 */ /* 0x000fe400078e0006 */
[----:B------:R-:W-:-:S07]  /*01e0*/  IMAD.MOV.U32 R5, RZ, RZ, R7 ;  /* 0x000000ffff057224 */ /* 0x000fce00078e0007 */
.L_x_1:
[----:B------:R-:W0:Y:S01]  /*01f0*/  S2R R9, SR_TID.X ;  /* 0x0000000000097919 */ /* 0x000e220000002100 */
[----:B------:R-:W-:Y:S01]  /*0200*/  UIADD3 UR4, UPT, UPT, UR4, -0x1, URZ ;  /* 0xffffffff04047890 */ /* 0x000fe2000fffe0ff */
[----:B------:R-:W-:Y:S01]  /*0210*/  BSSY.RECONVERGENT B0, `(.L_x_2) ;  /* 0x0000080000007945 */ /* 0x000fe20003800200 */
[----:B0-----:R-:W-:-:S04]  /*0220*/  VIADD R7, R9, 0x1 ;  /* 0x0000000109077836 */ /* 0x001fc80000000000 */
[----:B------:R-:W-:Y:S01]  /*0230*/  ISETP.NE.AND P0, PT, R9, UR4, PT ;  /* 0x0000000409007c0c */ /* 0x000fe2000bf05270 */
[C---:B------:R-:W-:Y:S02]  /*0240*/  IMAD R11, R5.reuse, R9, RZ ;  /* 0x00000009050b7224 */ /* 0x040fe400078e02ff */
[-C--:B------:R-:W-:Y:S02]  /*0250*/  IMAD R13, R5, R7.reuse, RZ ;  /* 0x00000007050d7224 */ /* 0x080fe400078e02ff */
[----:B------:R-:W-:-:S04]  /*0260*/  IMAD.WIDE.U32 R6, R4, R7, RZ ;  /* 0x0000000704067225 */ /* 0x000fc800078e00ff */
[----:B------:R-:W-:Y:S01]  /*0270*/  IMAD.IADD R0, R7, 0x1, R13 ;  /* 0x0000000107007824 */ /* 0x000fe200078e020d */
[----:B------:R-:W-:Y:S01]  /*0280*/  SEL R6, R2, R6, !P0 ;  /* 0x0000000602067207 */ /* 0x000fe20004000000 */
[----:B------:R-:W-:-:S03]  /*0290*/  IMAD.WIDE.U32 R4, R4, R9, RZ ;  /* 0x0000000904047225 */ /* 0x000fc600078e00ff */
[----:B------:R-:W-:Y:S01]  /*02a0*/  SEL R3, R3, R0, !P0 ;  /* 0x0000000003037207 */ /* 0x000fe20004000000 */
[----:B------:R-:W-:Y:S01]  /*02b0*/  IMAD.IADD R2, R5, 0x1, R11 ;  /* 0x0000000105027824 */ /* 0x000fe200078e020b */
[----:B------:R-:W-:Y:S01]  /*02c0*/  ISETP.GE.U32.AND P0, PT, R4, R6, PT ;  /* 0x000000060400720c */ /* 0x000fe20003f06070 */
[----:B------:R-:W-:-:S03]  /*02d0*/  IMAD.MOV.U32 R0, RZ, RZ, RZ ;  /* 0x000000ffff007224 */ /* 0x000fc600078e00ff */
[----:B------:R-:W-:-:S13]  /*02e0*/  ISETP.GE.U32.AND.EX P0, PT, R2, R3, PT, P0 ;  /* 0x000000030200720c */ /* 0x000fda0003f06100 */
[----:B------:R-:W-:Y:S05]  /*02f0*/  @P0 BRA `(.L_x_3) ;  /* 0x0000000400c40947 */ /* 0x000fea0003800000 */
[----:B------:R-:W-:Y:S01]  /*0300*/  IMAD.MOV.U32 R7, RZ, RZ, R4 ;  /* 0x000000ffff077224 */ /* 0x000fe200078e0004 */
[----:B------:R-:W-:Y:S01]  /*0310*/  BSSY.RECONVERGENT B1, `(.L_x_4) ;  /* 0x0000035000017945 */ /* 0x000fe20003800200 */
[----:B------:R-:W-:-:S03]  /*0320*/  IMAD.MOV.U32 R4, RZ, RZ, R2 ;  /* 0x000000ffff047224 */ /* 0x000fc600078e0002 */
[CC--:B------:R-:W-:Y:S02]  /*0330*/  IADD3 R0, P0, PT, R7.reuse, -R6.reuse, RZ ;  /* 0x8000000607007210 */ /* 0x0c0fe40007f1e0ff */
[----:B------:R-:W-:Y:S02]  /*0340*/  IADD3 R5, P2, PT, -R7, R6, RZ ;  /* 0x0000000607057210 */ /* 0x000fe40007f5e1ff */
[----:B------:R-:W-:Y:S01]  /*0350*/  ISETP.GT.U32.AND P1, PT, R0, -0x10, PT ;  /* 0xfffffff00000780c */ /* 0x000fe20003f24070 */
[----:B------:R-:W-:Y:S01]  /*0360*/  IMAD.X R0, R4, 0x1, ~R3, P0 ;  /* 0x0000000104007824 */ /* 0x000fe200000e0e03 */
[----:B------:R-:W-:Y:S01]  /*0370*/  LOP3.LUT R24, R5, 0xf, RZ, 0xc0, !PT ;  /* 0x0000000f05187812 */ /* 0x000fe200078ec0ff */
[----:B------:R-:W-:-:S03]  /*0380*/  IMAD.X R6, R3, 0x1, ~R4, P2 ;  /* 0x0000000103067824 */ /* 0x000fc600010e0e04 */
[----:B------:R-:W-:Y:S01]  /*0390*/  ISETP.GT.U32.AND.EX P1, PT, R0, -0x1, PT, P1 ;  /* 0xffffffff0000780c */ /* 0x000fe20003f24110 */
[----:B------:R-:W-:Y:S01]  /*03a0*/  IMAD.MOV.U32 R0, RZ, RZ, RZ ;  /* 0x000000ffff007224 */ /* 0x000fe200078e00ff */
[----:B------:R-:W-:-:S04]  /*03b0*/  ISETP.NE.U32.AND P0, PT, R24, RZ, PT ;  /* 0x000000ff1800720c */ /* 0x000fc80003f05070 */
[----:B------:R-:W-:-:S07]  /*03c0*/  ISETP.NE.AND.EX P0, PT, RZ, RZ, PT, P0 ;  /* 0x000000ffff00720c */ /* 0x000fce0003f05300 */
[----:B------:R-:W-:Y:S06]  /*03d0*/  @P1 BRA `(.L_x_5) ;  /* 0x0000000000a01947 */ /* 0x000fec0003800000 */
[----:B------:R-:W0:Y:S01]  /*03e0*/  LDCU.64 UR4, c[0x0][0x380] ;  /* 0x00007000ff0477ac */ /* 0x000e220008000a00 */
[----:B------:R-:W-:Y:S01]  /*03f0*/  LOP3.LUT R9, R5, 0xfffffff0, RZ, 0xc0, !PT ;  /* 0xfffffff005097812 */ /* 0x000fe200078ec0ff */
[----:B------:R-:W-:Y:S01]  /*0400*/  IMAD.MOV.U32 R0, RZ, RZ, RZ ;  /* 0x000000ffff007224 */ /* 0x000fe200078e00ff */
[----:B0-----:R-:W-:-:S04]  /*0410*/  LEA R2, P1, R7, UR4, 0x2 ;  /* 0x0000000407027c11 */ /* 0x001fc8000f8210ff */
[----:B------:R-:W-:Y:S02]  /*0420*/  IADD3 R2, P2, PT, R2, 0x20, RZ ;  /* 0x0000002002027810 */ /* 0x000fe40007f5e0ff */
[----:B------:R-:W-:-:S05]  /*0430*/  LEA.HI.X R3, R7, UR5, R4, 0x2, P1 ;  /* 0x0000000507037c11 */ /* 0x000fca00088f1404 */
[----:B------:R-:W-:-:S07]  /*0440*/  IMAD.X R3, RZ, RZ, R3, P2 ;  /* 0x000000ffff037224 */ /* 0x000fce00010e0603 */
.L_x_6:
[----:B------:R-:W2:Y:S04]  /*0450*/  LDG.E R17, desc[UR6][R2.64+-0x20] ;  /* 0xffffe00602117981 */ /* 0x000ea8000c1e1900 */
[----:B------:R-:W2:Y:S04]  /*0460*/  LDG.E R14, desc[UR6][R2.64+-0x1c] ;  /* 0xffffe406020e7981 */ /* 0x000ea8000c1e1900 */
[----:B------:R-:W3:Y:S04]  /*0470*/  LDG.E R19, desc[UR6][R2.64+-0x18] ;  /* 0xffffe80602137981 */ /* 0x000ee8000c1e1900 */
[----:B------:R-:W3:Y:S04]  /*0480*/  LDG.E R16, desc[UR6][R2.64+-0x14] ;  /* 0xffffec0602107981 */ /* 0x000ee8000c1e1900 */
[----:B------:R-:W4:Y:S04]  /*0490*/  LDG.E R21, desc[UR6][R2.64+-0x10] ;  /* 0xfffff00602157981 */ /* 0x000f28000c1e1900 */
[----:B------:R-:W4:Y:S04]  /*04a0*/  LDG.E R18, desc[UR6][R2.64+-0xc] ;  /* 0xfffff40602127981 */ /* 0x000f28000c1e1900 */
[----:B------:R-:W5:Y:S04]  /*04b0*/  LDG.E R23, desc[UR6][R2.64+-0x8] ;  /* 0xfffff80602177981 */ /* 0x000f68000c1e1900 */
        /* <DEDUP_REMOVED lines=8> */
[----:B------:R0:W5:Y:S01]  /*0540*/  LDG.E R10, desc[UR6][R2.64+0x1c] ;  /* 0x00001c06020a7981 */ /* 0x000162000c1e1900 */
[----:B------:R-:W-:-:S02]  /*0550*/  IADD3 R9, P1, PT, R9, -0x10, RZ ;  /* 0xfffffff009097810 */ /* 0x000fc40007f3e0ff */
[----:B------:R-:W-:Y:S02]  /*0560*/  IADD3 R7, P2, PT, R7, 0x10, RZ ;  /* 0x0000001007077810 */ /* 0x000fe40007f5e0ff */
[----:B------:R-:W-:Y:S02]  /*0570*/  IADD3.X R6, PT, PT, R6, -0x1, RZ, P1, !PT ;  /* 0xffffffff06067810 */ /* 0x000fe40000ffe4ff */
[----:B------:R-:W-:Y:S01]  /*0580*/  ISETP.NE.U32.AND P1, PT, R9, RZ, PT ;  /* 0x000000ff0900720c */ /* 0x000fe20003f25070 */
[----:B------:R-:W-:Y:S01]  /*0590*/  IMAD.X R4, RZ, RZ, R4, P2 ;  /* 0x000000ffff047224 */ /* 0x000fe200010e0604 */
[----:B0-----:R-:W-:Y:S02]  /*05a0*/  IADD3 R2, P3, PT, R2, 0x40, RZ ;  /* 0x0000004002027810 */ /* 0x001fe40007f7e0ff */
[----:B------:R-:W-:-:S03]  /*05b0*/  ISETP.NE.AND.EX P1, PT, R6, RZ, PT, P1 ;  /* 0x000000ff0600720c */ /* 0x000fc60003f25310 */
[----:B------:R-:W-:Y:S01]  /*05c0*/  IMAD.X R3, RZ, RZ, R3, P3 ;  /* 0x000000ffff037224 */ /* 0x000fe200018e0603 */
[----:B--2---:R-:W-:-:S04]  /*05d0*/  IADD3 R14, PT, PT, R14, R17, R0 ;  /* 0x000000110e0e7210 */ /* 0x004fc80007ffe000 */
[----:B---3--:R-:W-:-:S04]  /*05e0*/  IADD3 R14, PT, PT, R16, R19, R14 ;  /* 0x00000013100e7210 */ /* 0x008fc80007ffe00e */
[----:B----4-:R-:W-:-:S04]  /*05f0*/  IADD3 R14, PT, PT, R18, R21, R14 ;  /* 0x00000015120e7210 */ /* 0x010fc80007ffe00e */
[----:B-----5:R-:W-:-:S04]  /*0600*/  IADD3 R14, PT, PT, R20, R23, R14 ;  /* 0x00000017140e7210 */ /* 0x020fc80007ffe00e */
[----:B------:R-:W-:-:S04]  /*0610*/  IADD3 R14, PT, PT, R22, R25, R14 ;  /* 0x00000019160e7210 */ /* 0x000fc80007ffe00e */
[----:B------:R-:W-:-:S04]  /*0620*/  IADD3 R12, PT, PT, R12, R15, R14 ;  /* 0x0000000f0c0c7210 */ /* 0x000fc80007ffe00e */
[----:B------:R-:W-:-:S04]  /*0630*/  IADD3 R8, PT, PT, R13, R8, R12 ;  /* 0x000000080d087210 */ /* 0x000fc80007ffe00c */
[----:B------:R-:W-:Y:S01]  /*0640*/  IADD3 R0, PT, PT, R10, R11, R8 ;  /* 0x0000000b0a007210 */ /* 0x000fe20007ffe008 */
[----:B------:R-:W-:Y:S06]  /*0650*/  @P1 BRA `(.L_x_6) ;  /* 0xfffffffc007c1947 */ /* 0x000fec000383ffff */
.L_x_5:
[----:B------:R-:W-:Y:S05]  /*0660*/  BSYNC.RECONVERGENT B1 ;  /* 0x0000000000017941 */ /* 0x000fea0003800200 */
.L_x_4:
[----:B------:R-:W-:Y:S05]  /*0670*/  @!P0 BRA `(.L_x_3) ;  /* 0x0000000000e48947 */ /* 0x000fea0003800000 */
[----:B------:R-:W-:Y:S01]  /*0680*/  ISETP.GE.U32.AND P0, PT, R24, 0x8, PT ;  /* 0x000000081800780c */ /* 0x000fe20003f06070 */
[----:B------:R-:W-:Y:S01]  /*0690*/  BSSY.RECONVERGENT B1, `(.L_x_7) ;  /* 0x0000017000017945 */ /* 0x000fe20003800200 */
[----:B------:R-:W-:Y:S02]  /*06a0*/  LOP3.LUT R14, R5, 0x7, RZ, 0xc0, !PT ;  /* 0x00000007050e7812 */ /* 0x000fe400078ec0ff */
[----:B------:R-:W-:Y:S02]  /*06b0*/  ISETP.GE.U32.AND.EX P0, PT, RZ, RZ, PT, P0 ;  /* 0x000000ffff00720c */ /* 0x000fe40003f06100 */
[----:B------:R-:W-:-:S04]  /*06c0*/  ISETP.NE.U32.AND P1, PT, R14, RZ, PT ;  /* 0x000000ff0e00720c */ /* 0x000fc80003f25070 */
[----:B------:R-:W-:-:S07]  /*06d0*/  ISETP.NE.AND.EX P1, PT, RZ, RZ, PT, P1 ;  /* 0x000000ffff00720c */ /* 0x000fce0003f25310 */
[----:B------:R-:W-:Y:S06]  /*06e0*/  @!P0 BRA `(.L_x_8) ;  /* 0x0000000000448947 */ /* 0x000fec0003800000 */
[----:B------:R-:W0:Y:S02]  /*06f0*/  LDCU.64 UR4, c[0x0][0x380] ;  /* 0x00007000ff0477ac */ /* 0x000e240008000a00 */
[----:B0-----:R-:W-:-:S04]  /*0700*/  LEA R2, P0, R7, UR4, 0x2 ;  /* 0x0000000407027c11 */ /* 0x001fc8000f8010ff */
[----:B------:R-:W-:-:S05]  /*0710*/  LEA.HI.X R3, R7, UR5, R4, 0x2, P0 ;  /* 0x0000000507037c11 */ /* 0x000fca00080f1404 */
[----:B------:R-:W2:Y:S04]  /*0720*/  LDG.E R9, desc[UR6][R2.64] ;  /* 0x0000000602097981 */ /* 0x000ea8000c1e1900 */
[----:B------:R-:W2:Y:S04]  /*0730*/  LDG.E R6, desc[UR6][R2.64+0x4] ;  /* 0x0000040602067981 */ /* 0x000ea8000c1e1900 */
[----:B------:R-:W3:Y:S04]  /*0740*/  LDG.E R11, desc[UR6][R2.64+0x8] ;  /* 0x00000806020b7981 */ /* 0x000ee8000c1e1900 */
[----:B------:R-:W3:Y:S04]  /*0750*/  LDG.E R8, desc[UR6][R2.64+0xc] ;  /* 0x00000c0602087981 */ /* 0x000ee8000c1e1900 */
[----:B------:R-:W4:Y:S04]  /*0760*/  LDG.E R13, desc[UR6][R2.64+0x10] ;  /* 0x00001006020d7981 */ /* 0x000f28000c1e1900 */
[----:B------:R-:W4:Y:S04]  /*0770*/  LDG.E R10, desc[UR6][R2.64+0x14] ;  /* 0x00001406020a7981 */ /* 0x000f28000c1e1900 */
[----:B------:R-:W5:Y:S04]  /*0780*/  LDG.E R15, desc[UR6][R2.64+0x18] ;  /* 0x00001806020f7981 */ /* 0x000f68000c1e1900 */
[----:B------:R-:W5:Y:S01]  /*0790*/  LDG.E R12, desc[UR6][R2.64+0x1c] ;  /* 0x00001c06020c7981 */ /* 0x000f62000c1e1900 */
[----:B------:R-:W-:-:S05]  /*07a0*/  IADD3 R7, P0, PT, R7, 0x8, RZ ;  /* 0x0000000807077810 */ /* 0x000fca0007f1e0ff */
[----:B------:R-:W-:Y:S01]  /*07b0*/  IMAD.X R4, RZ, RZ, R4, P0 ;  /* 0x000000ffff047224 */ /* 0x000fe200000e0604 */
[----:B--2---:R-:W-:-:S04]  /*07c0*/  IADD3 R6, PT, PT, R6, R9, R0 ;  /* 0x0000000906067210 */ /* 0x004fc80007ffe000 */
[----:B---3--:R-:W-:-:S04]  /*07d0*/  IADD3 R6, PT, PT, R8, R11, R6 ;  /* 0x0000000b08067210 */ /* 0x008fc80007ffe006 */
[----:B----4-:R-:W-:-:S04]  /*07e0*/  IADD3 R6, PT, PT, R10, R13, R6 ;  /* 0x0000000d0a067210 */ /* 0x010fc80007ffe006 */
[----:B-----5:R-:W-:-:S07]  /*07f0*/  IADD3 R0, PT, PT, R12, R15, R6 ;  /* 0x0000000f0c007210 */ /* 0x020fce0007ffe006 */
.L_x_8:
[----:B------:R-:W-:Y:S05]  /*0800*/  BSYNC.RECONVERGENT B1 ;  /* 0x0000000000017941 */ /* 0x000fea0003800200 */
.L_x_7:
[----:B------:R-:W-:Y:S05]  /*0810*/  @!P1 BRA `(.L_x_3) ;  /* 0x00000000007c9947 */ /* 0x000fea0003800000 */
[----:B------:R-:W-:-:S04]  /*0820*/  ISETP.GE.U32.AND P0, PT, R14, 0x4, PT ;  /* 0x000000040e00780c */ /* 0x000fc80003f06070 */
[----:B------:R-:W-:-:S13]  /*0830*/  ISETP.GE.U32.AND.EX P0, PT, RZ, RZ, PT, P0 ;  /* 0x000000ffff00720c */ /* 0x000fda0003f06100 */
[----:B------:R-:W0:Y:S02]  /*0840*/  @P0 LDC.64 R2, c[0x0][0x380] ;  /* 0x0000e000ff020b82 */ /* 0x000e240000000a00 */
[----:B0-----:R-:W-:-:S04]  /*0850*/  @P0 LEA R2, P1, R7, R2, 0x2 ;  /* 0x0000000207020211 */ /* 0x001fc800078210ff */
[----:B------:R-:W-:-:S05]  /*0860*/  @P0 LEA.HI.X R3, R7, R3, R4, 0x2, P1 ;  /* 0x0000000307030211 */ /* 0x000fca00008f1404 */
[----:B------:R-:W2:Y:S04]  /*0870*/  @P0 LDG.E R9, desc[UR6][R2.64] ;  /* 0x0000000602090981 */ /* 0x000ea8000c1e1900 */
[----:B------:R-:W2:Y:S04]  /*0880*/  @P0 LDG.E R8, desc[UR6][R2.64+0x4] ;  /* 0x0000040602080981 */ /* 0x000ea8000c1e1900 */
[----:B------:R-:W3:Y:S04]  /*0890*/  @P0 LDG.E R11, desc[UR6][R2.64+0x8] ;  /* 0x00000806020b0981 */ /* 0x000ee8000c1e1900 */
[----:B------:R-:W3:Y:S01]  /*08a0*/  @P0 LDG.E R10, desc[UR6][R2.64+0xc] ;  /* 0x00000c06020a0981 */ /* 0x000ee2000c1e1900 */
[----:B------:R-:W-:Y:S01]  /*08b0*/  LOP3.LUT R5, R5, 0x3, RZ, 0xc0, !PT ;  /* 0x0000000305057812 */ /* 0x000fe200078ec0ff */
[----:B------:R-:W-:Y:S01]  /*08c0*/  IMAD.MOV.U32 R6, RZ, RZ, RZ ;  /* 0x000000ffff067224 */ /* 0x000fe200078e00ff */
[----:B------:R-:W-:-:S02]  /*08d0*/  @P0 IADD3 R7, P2, PT, R7, 0x4, RZ ;  /* 0x0000000407070810 */ /* 0x000fc40007f5e0ff */
[----:B------:R-:W-:-:S03]  /*08e0*/  ISETP.NE.U32.AND P1, PT, R5, RZ, PT ;  /* 0x000000ff0500720c */ /* 0x000fc60003f25070 */
[----:B------:R-:W-:Y:S01]  /*08f0*/  @P0 IMAD.X R4, RZ, RZ, R4, P2 ;  /* 0x000000ffff040224 */ /* 0x000fe200010e0604 */
[----:B------:R-:W-:Y:S02]  /*0900*/  ISETP.NE.AND.EX P1, PT, R6, RZ, PT, P1 ;  /* 0x000000ff0600720c */ /* 0x000fe40003f25310 */
[----:B--2---:R-:W-:-:S04]  /*0910*/  @P0 IADD3 R8, PT, PT, R8, R9, R0 ;  /* 0x0000000908080210 */ /* 0x004fc80007ffe000 */
[----:B---3--:R-:W-:-:S07]  /*0920*/  @P0 IADD3 R0, PT, PT, R10, R11, R8 ;  /* 0x0000000b0a000210 */ /* 0x008fce0007ffe008 */
[----:B------:R-:W-:Y:S05]  /*0930*/  @!P1 BRA `(.L_x_3) ;  /* 0x0000000000349947 */ /* 0x000fea0003800000 */
[----:B------:R-:W0:Y:S02]  /*0940*/  LDCU.64 UR4, c[0x0][0x380] ;  /* 0x00007000ff0477ac */ /* 0x000e240008000a00 */
[----:B0-----:R-:W-:-:S04]  /*0950*/  LEA R2, P0, R7, UR4, 0x2 ;  /* 0x0000000407027c11 */ /* 0x001fc8000f8010ff */
[----:B------:R-:W-:-:S09]  /*0960*/  LEA.HI.X R7, R7, UR5, R4, 0x2, P0 ;  /* 0x0000000507077c11 */ /* 0x000fd200080f1404 */
.L_x_9:
[----:B------:R-:W-:-:S06]  /*0970*/  IMAD.MOV.U32 R3, RZ, RZ, R7 ;  /* 0x000000ffff037224 */ /* 0x000fcc00078e0007 */
[----:B------:R0:W2:Y:S01]  /*0980*/  LDG.E R3, desc[UR6][R2.64] ;  /* 0x0000000602037981 */ /* 0x0000a2000c1e1900 */
[----:B------:R-:W-:-:S04]  /*0990*/  IADD3 R5, P0, PT, R5, -0x1, RZ ;  /* 0xffffffff05057810 */ /* 0x000fc80007f1e0ff */
[----:B------:R-:W-:Y:S02]  /*09a0*/  IADD3.X R6, PT, PT, R6, -0x1, RZ, P0, !PT ;  /* 0xffffffff06067810 */ /* 0x000fe400007fe4ff */
[----:B------:R-:W-:Y:S02]  /*09b0*/  ISETP.NE.U32.AND P0, PT, R5, RZ, PT ;  /* 0x000000ff0500720c */ /* 0x000fe40003f05070 */
[----:B0-----:R-:W-:Y:S02]  /*09c0*/  IADD3 R2, P1, PT, R2, 0x4, RZ ;  /* 0x0000000402027810 */ /* 0x001fe40007f3e0ff */
[----:B------:R-:W-:-:S03]  /*09d0*/  ISETP.NE.AND.EX P0, PT, R6, RZ, PT, P0 ;  /* 0x000000ff0600720c */ /* 0x000fc60003f05300 */
[----:B------:R-:W-:Y:S02]  /*09e0*/  IMAD.X R7, RZ, RZ, R7, P1 ;  /* 0x000000ffff077224 */ /* 0x000fe400008e0607 */
[----:B--2---:R-:W-:-:S08]  /*09f0*/  IMAD.IADD R0, R3, 0x1, R0 ;  /* 0x0000000103007824 */ /* 0x004fd000078e0200 */
[----:B------:R-:W-:Y:S05]  /*0a00*/  @P0 BRA `(.L_x_9) ;  /* 0xfffffffc00d80947 */ /* 0x000fea000383ffff */
.L_x_3:
[----:B------:R-:W-:Y:S05]  /*0a10*/  BSYNC.RECONVERGENT B0 ;  /* 0x0000000000007941 */ /* 0x000fea0003800200 */
.L_x_2:
[----:B------:R-:W0:Y:S01]  /*0a20*/  S2R R4, SR_LANEID ;  /* 0x0000000000047919 */ /* 0x000e220000000000 */
[----:B------:R-:W1:Y:S08]  /*0a30*/  REDUX.SUM UR5, R0 ;  /* 0x00000000000573c4 */ /* 0x000e70000000c000 */
[----:B------:R-:W2:Y:S01]  /*0a40*/  LDC.64 R2, c[0x0][0x390] ;  /* 0x0000e400ff027b82 */ /* 0x000ea20000000a00 */
[----:B------:R-:W-:-:S02]  /*0a50*/  VOTEU.ANY UR4, UPT, PT ;  /* 0x0000000000047886 */ /* 0x000fc400038e0100 */
[----:B------:R-:W-:Y:S01]  /*0a60*/  UFLO.U32 UR4, UR4 ;  /* 0x00000004000472bd */ /* 0x000fe200080e0000 */
[----:B-1----:R-:W-:-:S05]  /*0a70*/  IMAD.U32 R5, RZ, RZ, UR5 ;  /* 0x00000005ff057e24 */ /* 0x002fca000f8e00ff */
[----:B0-----:R-:W-:-:S13]  /*0a80*/  ISETP.EQ.U32.AND P0, PT, R4, UR4, PT ;  /* 0x0000000404007c0c */ /* 0x001fda000bf02070 */
[----:B--2---:R-:W-:Y:S01]  /*0a90*/  @P0 REDG.E.ADD.STRONG.GPU desc[UR6][R2.64], R5 ;  /* 0x000000050200098e */ /* 0x004fe2000c12e106 */
[----:B------:R-:W-:Y:S05]  /*0aa0*/  EXIT ;  /* 0x000000000000794d */ /* 0x000fea0003800000 */
        .weak           $__internal_0_$__cuda_sm20_div_u64
        .type           $__internal_0_$__cuda_sm20_div_u64,@function
        .size           $__internal_0_$__cuda_sm20_div_u64,(.L_x_11 - $__internal_0_$__cuda_sm20_div_u64)
$__internal_0_$__cuda_sm20_div_u64:
[----:B------:R-:W-:Y:S02]  /*0ab0*/  UMOV UR5, URZ ;  /* 0x000000ff00057c82 */ /* 0x000fe40008000000 */
[----:B------:R-:W0:Y:S08]  /*0ac0*/  I2F.U64.RP R8, UR4 ;  /* 0x0000000400087d12 */ /* 0x000e300008309000 */
[----:B0-----:R-:W0:Y:S02]  /*0ad0*/  MUFU.RCP R8, R8 ;  /* 0x0000000800087308 */ /* 0x001e240000001000 */
[----:B0-----:R-:W-:-:S06]  /*0ae0*/  VIADD R4, R8, 0x1ffffffe ;  /* 0x1ffffffe08047836 */ /* 0x001fcc0000000000 */
[----:B------:R-:W0:Y:S02]  /*0af0*/  F2I.U64.TRUNC R4, R4 ;  /* 0x0000000400047311 */ /* 0x000e24000020d800 */
[----:B0-----:R-:W-:-:S04]  /*0b00*/  IMAD.WIDE.U32 R6, R4, UR4, RZ ;  /* 0x0000000404067c25 */ /* 0x001fc8000f8e00ff */
[----:B------:R-:W-:Y:S01]  /*0b10*/  IMAD R7, R5, UR4, R7 ;  /* 0x0000000405077c24 */ /* 0x000fe2000f8e0207 */
[----:B------:R-:W-:-:S05]  /*0b20*/  IADD3 R9, P0, PT, RZ, -R6, RZ ;  /* 0x80000006ff097210 */ /* 0x000fca0007f1e0ff */
[----:B------:R-:W-:-:S04]  /*0b30*/  IMAD.HI.U32 R6, R4, R9, RZ ;  /* 0x0000000904067227 */ /* 0x000fc800078e00ff */
[----:B------:R-:W-:Y:S02]  /*0b40*/  IMAD.X R11, RZ, RZ, ~R7, P0 ;  /* 0x000000ffff0b7224 */ /* 0x000fe400000e0e07 */
[----:B------:R-:W-:Y:S02]  /*0b50*/  IMAD.MOV.U32 R7, RZ, RZ, R4 ;  /* 0x000000ffff077224 */ /* 0x000fe400078e0004 */
[-C--:B------:R-:W-:Y:S02]  /*0b60*/  IMAD R13, R5, R11.reuse, RZ ;  /* 0x0000000b050d7224 */ /* 0x080fe400078e02ff */
[----:B------:R-:W-:-:S04]  /*0b70*/  IMAD.WIDE.U32 R6, P0, R4, R11, R6 ;  /* 0x0000000b04067225 */ /* 0x000fc80007800006 */
[----:B------:R-:W-:-:S04]  /*0b80*/  IMAD.HI.U32 R11, R5, R11, RZ ;  /* 0x0000000b050b7227 */ /* 0x000fc800078e00ff */
[----:B------:R-:W-:-:S05]  /*0b90*/  IMAD.HI.U32 R6, P1, R5, R9, R6 ;  /* 0x0000000905067227 */ /* 0x000fca0007820006 */
[----:B------:R-:W-:Y:S01]  /*0ba0*/  IADD3 R7, P2, PT, R13, R6, RZ ;  /* 0x000000060d077210 */ /* 0x000fe20007f5e0ff */
[----:B------:R-:W-:-:S04]  /*0bb0*/  IMAD.X R6, R11, 0x1, R5, P0 ;  /* 0x000000010b067824 */ /* 0x000fc800000e0605 */
[----:B------:R-:W-:Y:S01]  /*0bc0*/  IMAD.WIDE.U32 R4, R7, UR4, RZ ;  /* 0x0000000407047c25 */ /* 0x000fe2000f8e00ff */
[----:B------:R-:W-:Y:S02]  /*0bd0*/  IADD3.X R9, PT, PT, RZ, RZ, R6, P2, P1 ;  /* 0x000000ffff097210 */ /* 0x000fe400017e2406 */
[----:B------:R-:W-:-:S03]  /*0be0*/  IADD3 R11, P0, PT, RZ, -R4, RZ ;  /* 0x80000004ff0b7210 */ /* 0x000fc60007f1e0ff */
[----:B------:R-:W-:Y:S02]  /*0bf0*/  IMAD R4, R9, UR4, R5 ;  /* 0x0000000409047c24 */ /* 0x000fe4000f8e0205 */
[----:B------:R-:W-:Y:S02]  /*0c00*/  IMAD.MOV.U32 R5, RZ, RZ, RZ ;  /* 0x000000ffff057224 */ /* 0x000fe400078e00ff */
[----:B------:R-:W-:-:S04]  /*0c10*/  IMAD.HI.U32 R6, R7, R11, RZ ;  /* 0x0000000b07067227 */ /* 0x000fc800078e00ff */
[----:B------:R-:W-:-:S04]  /*0c20*/  IMAD.X R4, RZ, RZ, ~R4, P0 ;  /* 0x000000ffff047224 */ /* 0x000fc800000e0e04 */
[----:B------:R-:W-:-:S04]  /*0c30*/  IMAD.WIDE.U32 R6, P0, R7, R4, R6 ;  /* 0x0000000407067225 */ /* 0x000fc80007800006 */
[C---:B------:R-:W-:Y:S02]  /*0c40*/  IMAD R8, R9.reuse, R4, RZ ;  /* 0x0000000409087224 */ /* 0x040fe400078e02ff */
[----:B------:R-:W-:-:S04]  /*0c50*/  IMAD.HI.U32 R7, P1, R9, R11, R6 ;  /* 0x0000000b09077227 */ /* 0x000fc80007820006 */
[----:B------:R-:W-:Y:S01]  /*0c60*/  IMAD.HI.U32 R4, R9, R4, RZ ;  /* 0x0000000409047227 */ /* 0x000fe200078e00ff */
[----:B------:R-:W-:-:S03]  /*0c70*/  IADD3 R7, P2, PT, R8, R7, RZ ;  /* 0x0000000708077210 */ /* 0x000fc60007f5e0ff */
[----:B------:R-:W-:Y:S02]  /*0c80*/  IMAD.X R9, R4, 0x1, R9, P0 ;  /* 0x0000000104097824 */ /* 0x000fe400000e0609 */
[----:B------:R-:W-:-:S03]  /*0c90*/  IMAD.HI.U32 R4, R7, R2, RZ ;  /* 0x0000000207047227 */ /* 0x000fc600078e00ff */
[----:B------:R-:W-:Y:S01]  /*0ca0*/  IADD3.X R9, PT, PT, RZ, RZ, R9, P2, P1 ;  /* 0x000000ffff097210 */ /* 0x000fe200017e2409 */
[----:B------:R-:W-:-:S04]  /*0cb0*/  IMAD.WIDE.U32 R4, R7, R3, R4 ;  /* 0x0000000307047225 */ /* 0x000fc800078e0004 */
[C---:B------:R-:W-:Y:S02]  /*0cc0*/  IMAD R7, R9.reuse, R3, RZ ;  /* 0x0000000309077224 */ /* 0x040fe400078e02ff */
[----:B------:R-:W-:-:S04]  /*0cd0*/  IMAD.HI.U32 R4, P0, R9, R2, R4 ;  /* 0x0000000209047227 */ /* 0x000fc80007800004 */
[----:B------:R-:W-:Y:S01]  /*0ce0*/  IMAD.HI.U32 R9, R9, R3, RZ ;  /* 0x0000000309097227 */ /* 0x000fe200078e00ff */
[----:B------:R-:W-:-:S03]  /*0cf0*/  IADD3 R6, P1, PT, R7, R4, RZ ;  /* 0x0000000407067210 */ /* 0x000fc60007f3e0ff */
[----:B------:R-:W-:-:S04]  /*0d00*/  IMAD.X R4, RZ, RZ, R9, P0 ;  /* 0x000000ffff047224 */ /* 0x000fc800000e0609 */
[----:B------:R-:W-:Y:S02]  /*0d10*/  IMAD.X R7, RZ, RZ, R4, P1 ;  /* 0x000000ffff077224 */ /* 0x000fe400008e0604 */
[----:B------:R-:W-:-:S04]  /*0d20*/  IMAD.WIDE.U32 R4, R6, UR4, RZ ;  /* 0x0000000406047c25 */ /* 0x000fc8000f8e00ff */
[----:B------:R-:W-:Y:S01]  /*0d30*/  IMAD R8, R7, UR4, R5 ;  /* 0x0000000407087c24 */ /* 0x000fe2000f8e0205 */
[----:B------:R-:W-:Y:S02]  /*0d40*/  IADD3 R11, P0, PT, -R4, R2, RZ ;  /* 0x00000002040b7210 */ /* 0x000fe40007f1e1ff */
[----:B------:R-:W-:-:S03]  /*0d50*/  IADD3 R5, P2, PT, R6, 0x1, RZ ;  /* 0x0000000106057810 */ /* 0x000fc60007f5e0ff */
[----:B------:R-:W-:Y:S01]  /*0d60*/  IMAD.X R10, R3, 0x1, ~R8, P0 ;  /* 0x00000001030a7824 */ /* 0x000fe200000e0e08 */
[C---:B------:R-:W-:Y:S01]  /*0d70*/  ISETP.GE.U32.AND P0, PT, R11.reuse, UR4, PT ;  /* 0x000000040b007c0c */ /* 0x040fe2000bf06070 */
[----:B------:R-:W-:Y:S01]  /*0d80*/  IMAD.X R4, RZ, RZ, R7, P2 ;  /* 0x000000ffff047224 */ /* 0x000fe200010e0607 */
[----:B------:R-:W-:Y:S02]  /*0d90*/  IADD3 R8, P1, PT, R11, -UR4, RZ ;  /* 0x800000040b087c10 */ /* 0x000fe4000ff3e0ff */
[C---:B------:R-:W-:Y:S02]  /*0da0*/  ISETP.GE.U32.AND.EX P0, PT, R10.reuse, RZ, PT, P0 ;  /* 0x000000ff0a00720c */ /* 0x040fe40003f06100 */
[----:B------:R-:W-:Y:S02]  /*0db0*/  IADD3.X R9, PT, PT, R10, -0x1, RZ, P1, !PT ;  /* 0xffffffff0a097810 */ /* 0x000fe40000ffe4ff */
[----:B------:R-:W-:Y:S02]  /*0dc0*/  SEL R5, R5, R6, P0 ;  /* 0x0000000605057207 */ /* 0x000fe40000000000 */
[----:B------:R-:W-:-:S02]  /*0dd0*/  SEL R8, R8, R11, P0 ;  /* 0x0000000b08087207 */ /* 0x000fc40000000000 */
[----:B------:R-:W-:Y:S02]  /*0de0*/  SEL R4, R4, R7, P0 ;  /* 0x0000000704047207 */ /* 0x000fe40000000000 */
[----:B------:R-:W-:Y:S02]  /*0df0*/  IADD3 R6, P2, PT, R5, 0x1, RZ ;  /* 0x0000000105067810 */ /* 0x000fe40007f5e0ff */
[----:B------:R-:W-:Y:S02]  /*0e00*/  SEL R9, R9, R10, P0 ;  /* 0x0000000a09097207 */ /* 0x000fe40000000000 */
[----:B------:R-:W-:Y:S01]  /*0e10*/  ISETP.GE.U32.AND P0, PT, R8, UR4, PT ;  /* 0x0000000408007c0c */ /* 0x000fe2000bf06070 */
[----:B------:R-:W-:Y:S01]  /*0e20*/  IMAD.X R7, RZ, RZ, R4, P2 ;  /* 0x000000ffff077224 */ /* 0x000fe200010e0604 */
[----:B------:R-:W-:Y:S02]  /*0e30*/  ISETP.NE.U32.AND P1, PT, RZ, UR4, PT ;  /* 0x00000004ff007c0c */ /* 0x000fe4000bf25070 */
[----:B------:R-:W-:-:S02]  /*0e40*/  ISETP.GE.U32.AND.EX P0, PT, R9, RZ, PT, P0 ;  /* 0x000000ff0900720c */ /* 0x000fc40003f06100 */
[----:B------:R-:W-:Y:S02]  /*0e50*/  ISETP.NE.AND.EX P1, PT, RZ, RZ, PT, P1 ;  /* 0x000000ffff00720c */ /* 0x000fe40003f25310 */
[----:B------:R-:W-:Y:S01]  /*0e60*/  SEL R6, R6, R5, P0 ;  /* 0x0000000506067207 */ /* 0x000fe20000000000 */
[----:B------:R-:W-:Y:S01]  /*0e70*/  IMAD.MOV.U32 R5, RZ, RZ, 0x0 ;  /* 0x00000000ff057424 */ /* 0x000fe200078e00ff */
[----:B------:R-:W-:Y:S01]  /*0e80*/  SEL R7, R7, R4, P0 ;  /* 0x0000000407077207 */ /* 0x000fe20000000000 */
[----:B------:R-:W-:Y:S01]  /*0e90*/  IMAD.MOV.U32 R4, RZ, RZ, R0 ;  /* 0x000000ffff047224 */ /* 0x000fe200078e0000 */
[----:B------:R-:W-:Y:S02]  /*0ea0*/  SEL R6, R6, 0xffffffff, P1 ;  /* 0xffffffff06067807 */ /* 0x000fe40000800000 */
[----:B------:R-:W-:Y:S01]  /*0eb0*/  SEL R7, R7, 0xffffffff, P1 ;  /* 0xffffffff07077807 */ /* 0x000fe20000800000 */
[----:B------:R-:W-:Y:S06]  /*0ec0*/  RET.REL.NODEC R4 `(_Z7get_sumPKiPKmPi) ;  /* 0xfffffff0044c7950 */ /* 0x000fec0003c3ffff */
.L_x_10:
[----:B------:R-:W-:-:S00]  /*0ed0*/  BRA `(.L_x_10) ;  /* 0xfffffffc00fc7947 */ /* 0x000fc0000383ffff */
[----:B------:R-:W-:-:S00]  /*0ee0*/  NOP ;  /* 0x0000000000007918 */ /* 0x000fc00000000000 */
        /* <DEDUP_REMOVED lines=9> */
.L_x_11:


//--------------------- .nv.shared.reserved.0     --------------------------
	.section	.nv.shared.reserved.0,"aw",@nobits
	.weak		__nv_reservedSMEM_offset_0_alias
	.size		__nv_reservedSMEM_offset_0_alias, 0, 64
	.other		__nv_reservedSMEM_offset_0_alias,@"STO_CUDA_RESERVED_SHARED STV_DEFAULT"
__nv_reservedSMEM_offset_0_alias:
	.zero		0
	.zero		64


//--------------------- .nv.constant0._Z7get_sumPKiPKmPi --------------------------
	.section	.nv.constant0._Z7get_sumPKiPKmPi,"a",@progbits
	.sectionflags	@""
	.align	4
.nv.constant0._Z7get_sumPKiPKmPi:
	.zero		920


//--------------------- SYMBOLS --------------------------

	.type		.nv.reservedSmem.offset0,@object
	.size		.nv.reservedSmem.offset0,0x4
